	.headerflags	@"EF_CUDA_TEXMODE_UNIFIED EF_CUDA_64BIT_ADDRESS EF_CUDA_ACCELERATORS EF_CUDA_SM90 EF_CUDA_VIRTUAL_SM(EF_CUDA_SM90)"
	.elftype	@"ET_EXEC"


//--------------------- .nv.info                  --------------------------
	.section	.nv.info,"",@"SHT_CUDA_INFO"
	.align	4


	//----- nvinfo : EIATTR_REGCOUNT
	.align		4
        /*0000*/ 	.byte	0x04, 0x2f
        /*0002*/ 	.short	(.L_3 - .L_2)
	.align		4
.L_2:
        /*0004*/ 	.word	index@(triton_poi_fused__native_batch_norm_legit_no_training_add_convolution_max_pool2d_with_indices_relu_14)
        /*0008*/ 	.word	0x00000020


	//----- nvinfo : EIATTR_MIN_STACK_SIZE
	.align		4
.L_3:
        /*000c*/ 	.byte	0x04, 0x12
        /*000e*/ 	.short	(.L_5 - .L_4)
	.align		4
.L_4:
        /*0010*/ 	.word	index@(triton_poi_fused__native_batch_norm_legit_no_training_add_convolution_max_pool2d_with_indices_relu_14)
        /*0014*/ 	.word	0x00000000


	//----- nvinfo : EIATTR_FRAME_SIZE
	.align		4
.L_5:
        /*0018*/ 	.byte	0x04, 0x11
        /*001a*/ 	.short	(.L_7 - .L_6)
	.align		4
.L_6:
        /*001c*/ 	.word	index@(triton_poi_fused__native_batch_norm_legit_no_training_add_convolution_max_pool2d_with_indices_relu_14)
        /*0020*/ 	.word	0x00000000


	//----- nvinfo : EIATTR_MIN_STACK_SIZE
	.align		4
.L_7:
        /*0024*/ 	.byte	0x04, 0x12
        /*0026*/ 	.short	(.L_9 - .L_8)
	.align		4
.L_8:
        /*0028*/ 	.word	index@(triton_poi_fused__native_batch_norm_legit_no_training_add_convolution_max_pool2d_with_indices_relu_14)
        /*002c*/ 	.word	0x00000000
.L_9:


//--------------------- .nv.info.triton_poi_fused__native_batch_norm_legit_no_training_add_convolution_max_pool2d_with_indices_relu_14 --------------------------
	.section	.nv.info.triton_poi_fused__native_batch_norm_legit_no_training_add_convolution_max_pool2d_with_indices_relu_14,"",@"SHT_CUDA_INFO"
	.sectionflags	@""
	.align	4


	//----- nvinfo : EIATTR_CUDA_API_VERSION
	.align		4
        /*0000*/ 	.byte	0x04, 0x37
        /*0002*/ 	.short	(.L_11 - .L_10)
.L_10:
        /*0004*/ 	.word	0x0000007c


	//----- nvinfo : EIATTR_KPARAM_INFO
	.align		4
.L_11:
        /*0008*/ 	.byte	0x04, 0x17
        /*000a*/ 	.short	(.L_13 - .L_12)
.L_12:
        /*000c*/ 	.word	0x00000000
        /*0010*/ 	.short	0x0008
        /*0012*/ 	.short	0x0040
        /*0014*/ 	.byte	0x00, 0xf0, 0x11, 0x00


	//----- nvinfo : EIATTR_KPARAM_INFO
	.align		4
.L_13:
        /*0018*/ 	.byte	0x04, 0x17
        /*001a*/ 	.short	(.L_15 - .L_14)
.L_14:
        /*001c*/ 	.word	0x00000000
        /*0020*/ 	.short	0x0007
        /*0022*/ 	.short	0x0038
        /*0024*/ 	.byte	0x00, 0xf4, 0x21, 0x00


	//----- nvinfo : EIATTR_KPARAM_INFO
	.align		4
.L_15:
        /*0028*/ 	.byte	0x04, 0x17
        /*002a*/ 	.short	(.L_17 - .L_16)
.L_16:
        /*002c*/ 	.word	0x00000000
        /*0030*/ 	.short	0x0006
        /*0032*/ 	.short	0x0030
        /*0034*/ 	.byte	0x00, 0xf4, 0x21, 0x00


	//----- nvinfo : EIATTR_KPARAM_INFO
	.align		4
.L_17:
        /*0038*/ 	.byte	0x04, 0x17
        /*003a*/ 	.short	(.L_19 - .L_18)
.L_18:
        /*003c*/ 	.word	0x00000000
        /*0040*/ 	.short	0x0005
        /*0042*/ 	.short	0x0028
        /*0044*/ 	.byte	0x00, 0xf4, 0x21, 0x00


	//----- nvinfo : EIATTR_KPARAM_INFO
	.align		4
.L_19:
        /*0048*/ 	.byte	0x04, 0x17
        /*004a*/ 	.short	(.L_21 - .L_20)
.L_20:
        /*004c*/ 	.word	0x00000000
        /*0050*/ 	.short	0x0004
        /*0052*/ 	.short	0x0020
        /*0054*/ 	.byte	0x00, 0xf4, 0x21, 0x00


	//----- nvinfo : EIATTR_KPARAM_INFO
	.align		4
.L_21:
        /*0058*/ 	.byte	0x04, 0x17
        /*005a*/ 	.short	(.L_23 - .L_22)
.L_22:
        /*005c*/ 	.word	0x00000000
        /*0060*/ 	.short	0x0003
        /*0062*/ 	.short	0x0018
        /*0064*/ 	.byte	0x00, 0xf4, 0x21, 0x00


	//----- nvinfo : EIATTR_KPARAM_INFO
	.align		4
.L_23:
        /*0068*/ 	.byte	0x04, 0x17
        /*006a*/ 	.short	(.L_25 - .L_24)
.L_24:
        /*006c*/ 	.word	0x00000000
        /*0070*/ 	.short	0x0002
        /*0072*/ 	.short	0x0010
        /*0074*/ 	.byte	0x00, 0xf4, 0x21, 0x00


	//----- nvinfo : EIATTR_KPARAM_INFO
	.align		4
.L_25:
        /*0078*/ 	.byte	0x04, 0x17
        /*007a*/ 	.short	(.L_27 - .L_26)
.L_26:
        /*007c*/ 	.word	0x00000000
        /*0080*/ 	.short	0x0001
        /*0082*/ 	.short	0x0008
        /*0084*/ 	.byte	0x00, 0xf4, 0x21, 0x00


	//----- nvinfo : EIATTR_KPARAM_INFO
	.align		4
.L_27:
        /*0088*/ 	.byte	0x04, 0x17
        /*008a*/ 	.short	(.L_29 - .L_28)
.L_28:
        /*008c*/ 	.word	0x00000000
        /*0090*/ 	.short	0x0000
        /*0092*/ 	.short	0x0000
        /*0094*/ 	.byte	0x00, 0xf4, 0x21, 0x00


	//----- nvinfo : EIATTR_SPARSE_MMA_MASK
	.align		4
.L_29:
        /*0098*/ 	.byte	0x03, 0x50
        /*009a*/ 	.short	0x0000


	//----- nvinfo : EIATTR_MAXREG_COUNT
	.align		4
        /*009c*/ 	.byte	0x03, 0x1b
        /*009e*/ 	.short	0x00ff


	//----- nvinfo : EIATTR_EXIT_INSTR_OFFSETS
	.align		4
        /*00a0*/ 	.byte	0x04, 0x1c
        /*00a2*/ 	.short	(.L_31 - .L_30)


	//   ....[0]....
.L_30:
        /*00a4*/ 	.word	0x000006e0


	//----- nvinfo : EIATTR_REQNTID
	.align		4
.L_31:
        /*00a8*/ 	.byte	0x04, 0x10
        /*00aa*/ 	.short	(.L_33 - .L_32)
.L_32:
        /*00ac*/ 	.word	0x00000080
        /*00b0*/ 	.word	0x00000001
        /*00b4*/ 	.word	0x00000001


	//----- nvinfo : EIATTR_CBANK_PARAM_SIZE
	.align		4
.L_33:
        /*00b8*/ 	.byte	0x03, 0x19
        /*00ba*/ 	.short	0x0044


	//----- nvinfo : EIATTR_PARAM_CBANK
	.align		4
        /*00bc*/ 	.byte	0x04, 0x0a
        /*00be*/ 	.short	(.L_35 - .L_34)
	.align		4
.L_34:
        /*00c0*/ 	.word	index@(.nv.constant0.triton_poi_fused__native_batch_norm_legit_no_training_add_convolution_max_pool2d_with_indices_relu_14)
        /*00c4*/ 	.short	0x0210
        /*00c6*/ 	.short	0x0044


	//----- nvinfo : EIATTR_SW_WAR
	.align		4
.L_35:
        /*00c8*/ 	.byte	0x04, 0x36
        /*00ca*/ 	.short	(.L_37 - .L_36)
.L_36:
        /*00cc*/ 	.word	0x00000008
.L_37:


//--------------------- .nv.callgraph             --------------------------
	.section	.nv.callgraph,"",@"SHT_CUDA_CALLGRAPH"
	.align	4
	.sectionentsize	8
	.align		4
        /*0000*/ 	.word	0x00000000
	.align		4
        /*0004*/ 	.word	0xffffffff
	.align		4
        /*0008*/ 	.word	0x00000000
	.align		4
        /*000c*/ 	.word	0xfffffffe
	.align		4
        /*0010*/ 	.word	0x00000000
	.align		4
        /*0014*/ 	.word	0xfffffffd
	.align		4
        /*0018*/ 	.word	0x00000000
	.align		4
        /*001c*/ 	.word	0xfffffffc


//--------------------- .nv.constant4             --------------------------
	.section	.nv.constant4,"a",@progbits
	.align	8
	.align		8
.nv.constant4:
        /*0000*/ 	.dword	_$_str
	.align		8
        /*0008*/ 	.dword	_$_str_$_2


//--------------------- .text.triton_poi_fused__native_batch_norm_legit_no_training_add_convolution_max_pool2d_with_indices_relu_14 --------------------------
	.section	.text.triton_poi_fused__native_batch_norm_legit_no_training_add_convolution_max_pool2d_with_indices_relu_14,"ax",@progbits
	.align	128
        .global         triton_poi_fused__native_batch_norm_legit_no_training_add_convolution_max_pool2d_with_indices_relu_14
        .type           triton_poi_fused__native_batch_norm_legit_no_training_add_convolution_max_pool2d_with_indices_relu_14,@function
        .size           triton_poi_fused__native_batch_norm_legit_no_training_add_convolution_max_pool2d_with_indices_relu_14,(.L_x_1 - triton_poi_fused__native_batch_norm_legit_no_training_add_convolution_max_pool2d_with_indices_relu_14)
        .other          triton_poi_fused__native_batch_norm_legit_no_training_add_convolution_max_pool2d_with_indices_relu_14,@"STO_CUDA_ENTRY STV_DEFAULT"
triton_poi_fused__native_batch_norm_legit_no_training_add_convolution_max_pool2d_with_indices_relu_14:
.text.triton_poi_fused__native_batch_norm_legit_no_training_add_convolution_max_pool2d_with_indices_relu_14:
[----:B------:R-:W-:Y:S01]  /*0000*/  LDC R1, c[0x0][0x28] ;  /* 0x00000a00ff017b82 */ /* 0x000fe20000000800 */
[----:B------:R-:W1:Y:S07]  /*0010*/  S2R R0, SR_TID.X ;  /* 0x0000000000007919 */ /* 0x000e6e0000002100 */
[----:B------:R-:W2:Y:S01]  /*0020*/  LDC.64 R4, c[0x0][0x230] ;  /* 0x00008c00ff047b82 */ /* 0x000ea20000000a00 */
[----:B------:R-:W-:Y:S01]  /*0030*/  ULDC.64 UR4, c[0x0][0x208] ;  /* 0x0000820000047ab9 */ /* 0x000fe20000000a00 */
[----:B------:R-:W3:Y:S06]  /*0040*/  S2R R3, SR_CTAID.X ;  /* 0x0000000000037919 */ /* 0x000eec0000002500 */
[----:B------:R-:W4:Y:S08]  /*0050*/  LDC.64 R24, c[0x0][0x220] ;  /* 0x00008800ff187b82 */ /* 0x000f300000000a00 */
[----:B------:R-:W5:Y:S01]  /*0060*/  LDC.64 R18, c[0x0][0x210] ;  /* 0x00008400ff127b82 */ /* 0x000f620000000a00 */
[----:B-1----:R-:W-:Y:S01]  /*0070*/  IMAD.SHL.U32 R0, R0, 0x2, RZ ;  /* 0x0000000200007824 */ /* 0x002fe200078e00ff */
[----:B---3--:R-:W-:-:S04]  /*0080*/  SHF.R.S32.HI R2, RZ, 0x17, R3 ;  /* 0x00000017ff027819 */ /* 0x008fc80000011403 */
[----:B------:R-:W-:Y:S02]  /*0090*/  LOP3.LUT R0, R0, 0xfe, RZ, 0xc0, !PT ;  /* 0x000000fe00007812 */ /* 0x000fe400078ec0ff */
[----:B------:R-:W-:-:S03]  /*00a0*/  SGXT R2, R2, 0x1 ;  /* 0x000000010202781a */ /* 0x000fc60000000200 */
[----:B------:R-:W-:-:S05]  /*00b0*/  IMAD R3, R3, 0x100, R0 ;  /* 0x0000010003037824 */ /* 0x000fca00078e0200 */
[-C--:B------:R-:W-:Y:S02]  /*00c0*/  LEA.HI R0, R2, R3.reuse, RZ, 0x8 ;  /* 0x0000000302007211 */ /* 0x080fe400078f40ff */
[----:B------:R-:W-:Y:S02]  /*00d0*/  SHF.R.S32.HI R6, RZ, 0x1f, R3 ;  /* 0x0000001fff067819 */ /* 0x000fe40000011403 */
[----:B------:R-:W-:Y:S02]  /*00e0*/  SHF.R.S32.HI R23, RZ, 0x8, R0 ;  /* 0x00000008ff177819 */ /* 0x000fe40000011400 */
[----:B------:R-:W-:Y:S02]  /*00f0*/  LEA.HI R7, R6, R3, RZ, 0x4 ;  /* 0x0000000306077211 */ /* 0x000fe400078f20ff */
[----:B------:R-:W-:Y:S02]  /*0100*/  LEA.HI R0, R23, R23, RZ, 0x2 ;  /* 0x0000001717007211 */ /* 0x000fe400078f10ff */
[C---:B------:R-:W-:Y:S01]  /*0110*/  LOP3.LUT R8, R7.reuse, 0x7ffffff0, RZ, 0xc0, !PT ;  /* 0x7ffffff007087812 */ /* 0x040fe200078ec0ff */
[----:B------:R-:W-:Y:S01]  /*0120*/  IMAD.SHL.U32 R7, R7, 0x4, RZ ;  /* 0x0000000407077824 */ /* 0x000fe200078e00ff */
[----:B------:R-:W-:Y:S01]  /*0130*/  LOP3.LUT R6, R0, 0xfffffffc, RZ, 0xc0, !PT ;  /* 0xfffffffc00067812 */ /* 0x000fe200078ec0ff */
[----:B------:R-:W-:-:S02]  /*0140*/  VIADD R0, R3, 0x1 ;  /* 0x0000000103007836 */ /* 0x000fc40000000000 */
[----:B------:R-:W-:Y:S01]  /*0150*/  IMAD.IADD R8, R3, 0x1, -R8 ;  /* 0x0000000103087824 */ /* 0x000fe200078e0a08 */
[----:B------:R-:W-:Y:S02]  /*0160*/  IADD3 R23, R23, -R6, RZ ;  /* 0x8000000617177210 */ /* 0x000fe40007ffe0ff */
[----:B------:R-:W-:Y:S02]  /*0170*/  LEA.HI R2, R2, R0, RZ, 0x4 ;  /* 0x0000000002027211 */ /* 0x000fe400078f20ff */
[----:B------:R-:W-:Y:S01]  /*0180*/  LOP3.LUT R6, R7, 0xffffffc0, RZ, 0xc0, !PT ;  /* 0xffffffc007067812 */ /* 0x000fe200078ec0ff */
[----:B--2---:R-:W-:Y:S01]  /*0190*/  IMAD.WIDE R16, R23, 0x4, R4 ;  /* 0x0000000417107825 */ /* 0x004fe200078e0204 */
[----:B------:R-:W-:-:S03]  /*01a0*/  LOP3.LUT R7, R2, 0x7ffffff0, RZ, 0xc0, !PT ;  /* 0x7ffffff002077812 */ /* 0x000fc600078ec0ff */
[----:B------:R-:W-:Y:S02]  /*01b0*/  IMAD R5, R8, 0x2, R6 ;  /* 0x0000000208057824 */ /* 0x000fe400078e0206 */
[----:B------:R-:W-:Y:S02]  /*01c0*/  IMAD.IADD R7, R0, 0x1, -R7 ;  /* 0x0000000100077824 */ /* 0x000fe400078e0a07 */
[----:B------:R1:W2:Y:S01]  /*01d0*/  LDG.E.EL R0, desc[UR4][R16.64] ;  /* 0x0000000410007981 */ /* 0x0002a2000c2e1900 */
[----:B----4-:R-:W-:Y:S01]  /*01e0*/  IMAD.WIDE R10, R5, 0x4, R24 ;  /* 0x00000004050a7825 */ /* 0x010fe200078e0218 */
[----:B------:R-:W-:-:S03]  /*01f0*/  IADD3 R15, R5, 0x20, RZ ;  /* 0x00000020050f7810 */ /* 0x000fc60007ffe0ff */
[----:B------:R-:W-:Y:S01]  /*0200*/  IMAD R27, R7, 0x2, R6 ;  /* 0x00000002071b7824 */ /* 0x000fe200078e0206 */
[----:B------:R-:W3:Y:S04]  /*0210*/  LDG.E.EL R22, desc[UR4][R10.64+0x4] ;  /* 0x000004040a167981 */ /* 0x000ee8000c2e1900 */
[----:B------:R4:W3:Y:S01]  /*0220*/  LDG.E.EL R6, desc[UR4][R10.64] ;  /* 0x000000040a067981 */ /* 0x0008e2000c2e1900 */
[--C-:B------:R-:W-:Y:S01]  /*0230*/  IMAD.WIDE R12, R27, 0x4, R24.reuse ;  /* 0x000000041b0c7825 */ /* 0x100fe200078e0218 */
[----:B-1----:R-:W1:Y:S03]  /*0240*/  LDC.64 R16, c[0x0][0x218] ;  /* 0x00008600ff107b82 */ /* 0x002e660000000a00 */
[----:B------:R-:W-:Y:S01]  /*0250*/  IMAD.WIDE R14, R15, 0x4, R24 ;  /* 0x000000040f0e7825 */ /* 0x000fe200078e0218 */
[----:B------:R-:W3:Y:S03]  /*0260*/  LDG.E.EL R9, desc[UR4][R12.64] ;  /* 0x000000040c097981 */ /* 0x000ee6000c2e1900 */
[----:B------:R-:W-:Y:S01]  /*0270*/  VIADD R21, R27, 0x20 ;  /* 0x000000201b157836 */ /* 0x000fe20000000000 */
[----:B------:R5:W3:Y:S01]  /*0280*/  LDG.E.EL R8, desc[UR4][R12.64+0x4] ;  /* 0x000004040c087981 */ /* 0x000ae2000c2e1900 */
[----:B------:R-:W-:Y:S01]  /*0290*/  VIADD R29, R5, 0x21 ;  /* 0x00000021051d7836 */ /* 0x000fe20000000000 */
[----:B----4-:R-:W-:-:S02]  /*02a0*/  IADD3 R11, R27, 0x21, RZ ;  /* 0x000000211b0b7810 */ /* 0x010fc40007ffe0ff */
[----:B------:R4:W3:Y:S01]  /*02b0*/  LDG.E.EL R7, desc[UR4][R14.64] ;  /* 0x000000040e077981 */ /* 0x0008e2000c2e1900 */
[----:B------:R-:W-:-:S04]  /*02c0*/  IMAD.WIDE R20, R21, 0x4, R24 ;  /* 0x0000000415147825 */ /* 0x000fc800078e0218 */
[--C-:B------:R-:W-:Y:S01]  /*02d0*/  IMAD.WIDE R26, R29, 0x4, R24.reuse ;  /* 0x000000041d1a7825 */ /* 0x100fe200078e0218 */
[----:B------:R-:W3:Y:S01]  /*02e0*/  LDG.E.EL R5, desc[UR4][R20.64] ;  /* 0x0000000414057981 */ /* 0x000ee2000c2e1900 */
[----:B0----5:R-:W0:Y:S02]  /*02f0*/  LDC.64 R12, c[0x0][0x238] ;  /* 0x00008e00ff0c7b82 */ /* 0x021e240000000a00 */
[----:B------:R-:W-:Y:S01]  /*0300*/  IMAD.WIDE R24, R11, 0x4, R24 ;  /* 0x000000040b187825 */ /* 0x000fe200078e0218 */
[----:B------:R-:W5:Y:S04]  /*0310*/  LDG.E.EL R4, desc[UR4][R26.64] ;  /* 0x000000041a047981 */ /* 0x000f68000c2e1900 */
[----:B------:R-:W5:Y:S01]  /*0320*/  LDG.E.EL R2, desc[UR4][R24.64] ;  /* 0x0000000418027981 */ /* 0x000f62000c2e1900 */
[----:B------:R-:W0:Y:S01]  /*0330*/  LDC.64 R10, c[0x0][0x228] ;  /* 0x00008a00ff0a7b82 */ /* 0x000e220000000a00 */
[----:B-1----:R-:W-:-:S04]  /*0340*/  IMAD.WIDE R16, R23, 0x4, R16 ;  /* 0x0000000417107825 */ /* 0x002fc800078e0210 */
[----:B------:R-:W-:Y:S02]  /*0350*/  IMAD.WIDE R18, R3, 0x4, R18 ;  /* 0x0000000403127825 */ /* 0x000fe400078e0212 */
[----:B------:R-:W5:Y:S01]  /*0360*/  LDG.E.EL R16, desc[UR4][R16.64] ;  /* 0x0000000410107981 */ /* 0x000f62000c2e1900 */
[----:B----4-:R-:W1:Y:S03]  /*0370*/  LDC.64 R14, c[0x0][0x240] ;  /* 0x00009000ff0e7b82 */ /* 0x010e660000000a00 */
[----:B------:R-:W4:Y:S01]  /*0380*/  LDG.E.64 R20, desc[UR4][R18.64] ;  /* 0x0000000412147981 */ /* 0x000f22000c1e1b00 */
[----:B0-----:R-:W-:-:S06]  /*0390*/  IMAD.WIDE R10, R23, 0x4, R10 ;  /* 0x00000004170a7825 */ /* 0x001fcc00078e020a */
[----:B------:R0:W4:Y:S01]  /*03a0*/  LDG.E.EL R10, desc[UR4][R10.64] ;  /* 0x000000040a0a7981 */ /* 0x000122000c2e1900 */
[----:B------:R-:W-:-:S04]  /*03b0*/  IMAD.WIDE R12, R23, 0x4, R12 ;  /* 0x00000004170c7825 */ /* 0x000fc800078e020c */
[----:B-1----:R-:W-:Y:S02]  /*03c0*/  IMAD.WIDE R14, R23, 0x4, R14 ;  /* 0x00000004170e7825 */ /* 0x002fe400078e020e */
[----:B------:R-:W4:Y:S04]  /*03d0*/  LDG.E.EL R12, desc[UR4][R12.64] ;  /* 0x000000040c0c7981 */ /* 0x000f28000c2e1900 */
[----:B------:R-:W4:Y:S01]  /*03e0*/  LDG.E.EL R15, desc[UR4][R14.64] ;  /* 0x000000040e0f7981 */ /* 0x000f22000c2e1900 */
[----:B0-----:R-:W-:Y:S02]  /*03f0*/  IMAD.MOV.U32 R11, RZ, RZ, 0x3e800000 ;  /* 0x3e800000ff0b7424 */ /* 0x001fe400078e00ff */
[----:B--2---:R-:W-:-:S06]  /*0400*/  FADD R0, R0, 9.9999997473787516356e-06 ;  /* 0x3727c5ac00007421 */ /* 0x004fcc0000000000 */
[----:B------:R-:W0:Y:S01]  /*0410*/  MUFU.SQRT R0, R0 ;  /* 0x0000000000007308 */ /* 0x000e220000002000 */
[C---:B---3--:R-:W-:Y:S02]  /*0420*/  FSETP.GT.AND P0, PT, R22.reuse, R6, PT ;  /* 0x000000061600720b */ /* 0x048fe40003f04000 */
[----:B------:R-:W-:Y:S02]  /*0430*/  FSETP.NAN.AND P2, PT, R22, R22, PT ;  /* 0x000000161600720b */ /* 0x000fe40003f48000 */
[----:B0-----:R-:W-:Y:S02]  /*0440*/  FSETP.GT.AND P1, PT, R0, 8.50705917302346158658e+37, PT ;  /* 0x7e8000000000780b */ /* 0x001fe40003f24000 */
[----:B------:R-:W-:Y:S02]  /*0450*/  FSETP.GT.AND P4, PT, R8, R9, PT ;  /* 0x000000090800720b */ /* 0x000fe40003f84000 */
[----:B------:R-:W-:-:S05]  /*0460*/  FSETP.NAN.AND P3, PT, R7, R7, PT ;  /* 0x000000070700720b */ /* 0x000fca0003f68000 */
[----:B------:R-:W-:Y:S02]  /*0470*/  @!P0 FSEL R22, R22, R6, P2 ;  /* 0x0000000616168208 */ /* 0x000fe40001000000 */
[----:B------:R-:W-:Y:S02]  /*0480*/  FSETP.GEU.AND P0, PT, R0, 1.175494350822287508e-38, PT ;  /* 0x008000000000780b */ /* 0x000fe40003f0e000 */
[----:B------:R-:W-:Y:S02]  /*0490*/  FSETP.NAN.AND P2, PT, R5, R5, PT ;  /* 0x000000050500720b */ /* 0x000fe40003f48000 */
[----:B------:R-:W-:Y:S01]  /*04a0*/  FSETP.NAN.AND P5, PT, R8, R8, PT ;  /* 0x000000080800720b */ /* 0x000fe20003fa8000 */
[----:B------:R-:W-:Y:S01]  /*04b0*/  @P1 FMUL R0, R0, 0.25 ;  /* 0x3e80000000001820 */ /* 0x000fe20000400000 */
[----:B------:R-:W-:Y:S02]  /*04c0*/  FSETP.GEU.AND P6, PT, R22, R7, PT ;  /* 0x000000071600720b */ /* 0x000fe40003fce000 */
[----:B------:R-:W-:-:S02]  /*04d0*/  @!P4 FSEL R8, R8, R9, P5 ;  /* 0x000000090808c208 */ /* 0x000fc40002800000 */
[----:B------:R-:W-:Y:S02]  /*04e0*/  @!P3 FSEL R7, R7, R22, !P6 ;  /* 0x000000160707b208 */ /* 0x000fe40007000000 */
[----:B-----5:R-:W-:Y:S01]  /*04f0*/  FSETP.NAN.AND P3, PT, R4, R4, PT ;  /* 0x000000040400720b */ /* 0x020fe20003f68000 */
[----:B------:R-:W-:Y:S01]  /*0500*/  @!P0 FMUL R0, R0, 16777216 ;  /* 0x4b80000000008820 */ /* 0x000fe20000400000 */
[----:B------:R-:W-:Y:S02]  /*0510*/  FSETP.NAN.AND P4, PT, R2, R2, PT ;  /* 0x000000020200720b */ /* 0x000fe40003f88000 */
[----:B------:R-:W-:-:S03]  /*0520*/  FSETP.GEU.AND P5, PT, R8, R5, PT ;  /* 0x000000050800720b */ /* 0x000fc60003fae000 */
[----:B------:R-:W0:Y:S01]  /*0530*/  MUFU.RCP R0, R0 ;  /* 0x0000000000007308 */ /* 0x000e220000001000 */
[----:B------:R-:W-:Y:S02]  /*0540*/  @!P2 FSEL R5, R5, R8, !P5 ;  /* 0x000000080505a208 */ /* 0x000fe40006800000 */
[----:B------:R-:W-:Y:S02]  /*0550*/  FSETP.GEU.AND P5, PT, R7, R4, PT ;  /* 0x000000040700720b */ /* 0x000fe40003fae000 */
[----:B------:R-:W-:Y:S02]  /*0560*/  FSETP.GEU.AND P2, PT, R5, R2, PT ;  /* 0x000000020500720b */ /* 0x000fe40003f4e000 */
[----:B------:R-:W-:Y:S01]  /*0570*/  FSEL R11, R11, 1, P1 ;  /* 0x3f8000000b0b7808 */ /* 0x000fe20000800000 */
[--C-:B----4-:R-:W-:Y:S01]  /*0580*/  FADD R9, R20, R16.reuse ;  /* 0x0000001014097221 */ /* 0x110fe20000000000 */
[----:B------:R-:W-:Y:S02]  /*0590*/  @!P3 FSEL R4, R4, R7, !P5 ;  /* 0x000000070404b208 */ /* 0x000fe40006800000 */
[----:B------:R-:W-:Y:S01]  /*05a0*/  @!P4 FSEL R2, R2, R5, !P2 ;  /* 0x000000050202c208 */ /* 0x000fe20005000000 */
[----:B------:R-:W1:Y:S01]  /*05b0*/  LDC.64 R6, c[0x0][0x248] ;  /* 0x00009200ff067b82 */ /* 0x000e620000000a00 */
[----:B------:R-:W-:Y:S01]  /*05c0*/  FADD R5, R21, R16 ;  /* 0x0000001015057221 */ /* 0x000fe20000000000 */
[----:B------:R-:W-:Y:S01]  /*05d0*/  @!P0 FMUL R11, R11, 16777216 ;  /* 0x4b8000000b0b8820 */ /* 0x000fe20000400000 */
[----:B------:R-:W-:-:S02]  /*05e0*/  FADD R4, R9, R4 ;  /* 0x0000000409047221 */ /* 0x000fc40000000000 */
[----:B------:R-:W-:Y:S01]  /*05f0*/  FADD R5, R5, R2 ;  /* 0x0000000205057221 */ /* 0x000fe20000000000 */
[----:B0-----:R-:W-:Y:S01]  /*0600*/  FMUL R11, R0, R11 ;  /* 0x0000000b000b7220 */ /* 0x001fe20000400000 */
[C---:B------:R-:W-:Y:S02]  /*0610*/  FADD R0, -R10.reuse, R4 ;  /* 0x000000040a007221 */ /* 0x040fe40000000100 */
[----:B------:R-:W-:Y:S02]  /*0620*/  FADD R10, -R10, R5 ;  /* 0x000000050a0a7221 */ /* 0x000fe40000000100 */
[-C--:B------:R-:W-:Y:S02]  /*0630*/  FMUL R0, R0, R11.reuse ;  /* 0x0000000b00007220 */ /* 0x080fe40000400000 */
[----:B------:R-:W-:Y:S02]  /*0640*/  FMUL R10, R10, R11 ;  /* 0x0000000b0a0a7220 */ /* 0x000fe40000400000 */
[----:B------:R-:W-:-:S02]  /*0650*/  FFMA R0, R12, R0, R15 ;  /* 0x000000000c007223 */ /* 0x000fc4000000000f */
[----:B------:R-:W-:-:S03]  /*0660*/  FFMA R10, R12, R10, R15 ;  /* 0x0000000a0c0a7223 */ /* 0x000fc6000000000f */
[----:B------:R-:W-:Y:S02]  /*0670*/  FSETP.GEU.AND P0, PT, R0, RZ, PT ;  /* 0x000000ff0000720b */ /* 0x000fe40003f0e000 */
[----:B------:R-:W-:Y:S01]  /*0680*/  FSETP.GEU.AND P1, PT, R10, RZ, PT ;  /* 0x000000ff0a00720b */ /* 0x000fe20003f2e000 */
[----:B-1----:R-:W-:Y:S01]  /*0690*/  IMAD.WIDE R6, R3, 0x4, R6 ;  /* 0x0000000403067825 */ /* 0x002fe200078e0206 */
[----:B------:R-:W-:Y:S02]  /*06a0*/  FSEL R2, R0, RZ, P0 ;  /* 0x000000ff00027208 */ /* 0x000fe40000000000 */
[----:B------:R-:W-:Y:S01]  /*06b0*/  FSEL R3, R10, RZ, P1 ;  /* 0x000000ff0a037208 */ /* 0x000fe20000800000 */
[----:B------:R-:W-:Y:S04]  /*06c0*/  STG.E.64 desc[UR4][R18.64], R4 ;  /* 0x0000000412007986 */ /* 0x000fe8000c101b04 */
[----:B------:R-:W-:Y:S01]  /*06d0*/  STG.E.64 desc[UR4][R6.64], R2 ;  /* 0x0000000206007986 */ /* 0x000fe2000c101b04 */
[----:B------:R-:W-:Y:S05]  /*06e0*/  EXIT ;  /* 0x000000000000794d */ /* 0x000fea0003800000 */
.L_x_0:
[----:B------:R-:W-:-:S00]  /*06f0*/  BRA `(.L_x_0) ;  /* 0xfffffffc00fc7947 */ /* 0x000fc0000383ffff */
[----:B------:R-:W-:-:S00]  /*0700*/  NOP ;  /* 0x0000000000007918 */ /* 0x000fc00000000000 */
[----:B------:R-:W-:-:S00]  /*0710*/  NOP ;  /* 0x0000000000007918 */ /* 0x000fc00000000000 */
[----:B------:R-:W-:-:S00]  /*0720*/  NOP ;  /* 0x0000000000007918 */ /* 0x000fc00000000000 */
[----:B------:R-:W-:-:S00]  /*0730*/  NOP ;  /* 0x0000000000007918 */ /* 0x000fc00000000000 */
[----:B------:R-:W-:-:S00]  /*0740*/  NOP ;  /* 0x0000000000007918 */ /* 0x000fc00000000000 */
[----:B------:R-:W-:-:S00]  /*0750*/  NOP ;  /* 0x0000000000007918 */ /* 0x000fc00000000000 */
[----:B------:R-:W-:-:S00]  /*0760*/  NOP ;  /* 0x0000000000007918 */ /* 0x000fc00000000000 */
[----:B------:R-:W-:-:S00]  /*0770*/  NOP ;  /* 0x0000000000007918 */ /* 0x000fc00000000000 */
.L_x_1:


//--------------------- .nv.global.init           --------------------------
	.section	.nv.global.init,"aw",@progbits
.nv.global.init:
	.type		_$_str,@object
	.size		_$_str,(_$_str_$_2 - _$_str)
_$_str:
        /*0000*/ 	.byte	0x5f, 0x5f, 0x43, 0x55, 0x44, 0x41, 0x5f, 0x46, 0x54, 0x5a, 0x00
	.type		_$_str_$_2,@object
	.size		_$_str_$_2,(.L_1 - _$_str_$_2)
_$_str_$_2:
        /*000b*/ 	.byte	0x5f, 0x5f, 0x43, 0x55, 0x44, 0x41, 0x5f, 0x50, 0x52, 0x45, 0x43, 0x5f, 0x53, 0x51, 0x52, 0x54
        /*001b*/ 	.byte	0x00
.L_1:


//--------------------- .nv.constant0.triton_poi_fused__native_batch_norm_legit_no_training_add_convolution_max_pool2d_with_indices_relu_14 --------------------------
	.section	.nv.constant0.triton_poi_fused__native_batch_norm_legit_no_training_add_convolution_max_pool2d_with_indices_relu_14,"a",@progbits
	.sectionflags	@""
	.align	4
.nv.constant0.triton_poi_fused__native_batch_norm_legit_no_training_add_convolution_max_pool2d_with_indices_relu_14:
	.zero		596
